	.headerflags	@"EF_CUDA_TEXMODE_UNIFIED EF_CUDA_64BIT_ADDRESS EF_CUDA_ACCELERATORS EF_CUDA_SM90 EF_CUDA_VIRTUAL_SM(EF_CUDA_SM90)"
	.elftype	@"ET_EXEC"


//--------------------- .nv.info                  --------------------------
	.section	.nv.info,"",@"SHT_CUDA_INFO"
	.align	4


	//----- nvinfo : EIATTR_REGCOUNT
	.align		4
        /*0000*/ 	.byte	0x04, 0x2f
        /*0002*/ 	.short	(.L_1 - .L_0)
	.align		4
.L_0:
        /*0004*/ 	.word	index@(triton_poi_fused_clone_0)
        /*0008*/ 	.word	0x0000000f


	//----- nvinfo : EIATTR_MIN_STACK_SIZE
	.align		4
.L_1:
        /*000c*/ 	.byte	0x04, 0x12
        /*000e*/ 	.short	(.L_3 - .L_2)
	.align		4
.L_2:
        /*0010*/ 	.word	index@(triton_poi_fused_clone_0)
        /*0014*/ 	.word	0x00000000


	//----- nvinfo : EIATTR_FRAME_SIZE
	.align		4
.L_3:
        /*0018*/ 	.byte	0x04, 0x11
        /*001a*/ 	.short	(.L_5 - .L_4)
	.align		4
.L_4:
        /*001c*/ 	.word	index@(triton_poi_fused_clone_0)
        /*0020*/ 	.word	0x00000000


	//----- nvinfo : EIATTR_MIN_STACK_SIZE
	.align		4
.L_5:
        /*0024*/ 	.byte	0x04, 0x12
        /*0026*/ 	.short	(.L_7 - .L_6)
	.align		4
.L_6:
        /*0028*/ 	.word	index@(triton_poi_fused_clone_0)
        /*002c*/ 	.word	0x00000000
.L_7:


//--------------------- .nv.info.triton_poi_fused_clone_0 --------------------------
	.section	.nv.info.triton_poi_fused_clone_0,"",@"SHT_CUDA_INFO"
	.sectionflags	@""
	.align	4


	//----- nvinfo : EIATTR_CUDA_API_VERSION
	.align		4
        /*0000*/ 	.byte	0x04, 0x37
        /*0002*/ 	.short	(.L_9 - .L_8)
.L_8:
        /*0004*/ 	.word	0x0000007c


	//----- nvinfo : EIATTR_KPARAM_INFO
	.align		4
.L_9:
        /*0008*/ 	.byte	0x04, 0x17
        /*000a*/ 	.short	(.L_11 - .L_10)
.L_10:
        /*000c*/ 	.word	0x00000000
        /*0010*/ 	.short	0x0003
        /*0012*/ 	.short	0x0014
        /*0014*/ 	.byte	0x00, 0xf0, 0x11, 0x00


	//----- nvinfo : EIATTR_KPARAM_INFO
	.align		4
.L_11:
        /*0018*/ 	.byte	0x04, 0x17
        /*001a*/ 	.short	(.L_13 - .L_12)
.L_12:
        /*001c*/ 	.word	0x00000000
        /*0020*/ 	.short	0x0002
        /*0022*/ 	.short	0x0010
        /*0024*/ 	.byte	0x00, 0xf0, 0x11, 0x00


	//----- nvinfo : EIATTR_KPARAM_INFO
	.align		4
.L_13:
        /*0028*/ 	.byte	0x04, 0x17
        /*002a*/ 	.short	(.L_15 - .L_14)
.L_14:
        /*002c*/ 	.word	0x00000000
        /*0030*/ 	.short	0x0001
        /*0032*/ 	.short	0x0008
        /*0034*/ 	.byte	0x00, 0xf4, 0x21, 0x00


	//----- nvinfo : EIATTR_KPARAM_INFO
	.align		4
.L_15:
        /*0038*/ 	.byte	0x04, 0x17
        /*003a*/ 	.short	(.L_17 - .L_16)
.L_16:
        /*003c*/ 	.word	0x00000000
        /*0040*/ 	.short	0x0000
        /*0042*/ 	.short	0x0000
        /*0044*/ 	.byte	0x00, 0xf4, 0x21, 0x00


	//----- nvinfo : EIATTR_SPARSE_MMA_MASK
	.align		4
.L_17:
        /*0048*/ 	.byte	0x03, 0x50
        /*004a*/ 	.short	0x0000


	//----- nvinfo : EIATTR_MAXREG_COUNT
	.align		4
        /*004c*/ 	.byte	0x03, 0x1b
        /*004e*/ 	.short	0x00ff


	//----- nvinfo : EIATTR_EXIT_INSTR_OFFSETS
	.align		4
        /*0050*/ 	.byte	0x04, 0x1c
        /*0052*/ 	.short	(.L_19 - .L_18)


	//   ....[0]....
.L_18:
        /*0054*/ 	.word	0x00000330


	//   ....[1]....
        /*0058*/ 	.word	0x000003a0


	//----- nvinfo : EIATTR_REQNTID
	.align		4
.L_19:
        /*005c*/ 	.byte	0x04, 0x10
        /*005e*/ 	.short	(.L_21 - .L_20)
.L_20:
        /*0060*/ 	.word	0x00000020
        /*0064*/ 	.word	0x00000001
        /*0068*/ 	.word	0x00000001


	//----- nvinfo : EIATTR_CBANK_PARAM_SIZE
	.align		4
.L_21:
        /*006c*/ 	.byte	0x03, 0x19
        /*006e*/ 	.short	0x0018


	//----- nvinfo : EIATTR_PARAM_CBANK
	.align		4
        /*0070*/ 	.byte	0x04, 0x0a
        /*0072*/ 	.short	(.L_23 - .L_22)
	.align		4
.L_22:
        /*0074*/ 	.word	index@(.nv.constant0.triton_poi_fused_clone_0)
        /*0078*/ 	.short	0x0210
        /*007a*/ 	.short	0x0018


	//----- nvinfo : EIATTR_SW_WAR
	.align		4
.L_23:
        /*007c*/ 	.byte	0x04, 0x36
        /*007e*/ 	.short	(.L_25 - .L_24)
.L_24:
        /*0080*/ 	.word	0x00000008
.L_25:


//--------------------- .nv.callgraph             --------------------------
	.section	.nv.callgraph,"",@"SHT_CUDA_CALLGRAPH"
	.align	4
	.sectionentsize	8
	.align		4
        /*0000*/ 	.word	0x00000000
	.align		4
        /*0004*/ 	.word	0xffffffff
	.align		4
        /*0008*/ 	.word	0x00000000
	.align		4
        /*000c*/ 	.word	0xfffffffe
	.align		4
        /*0010*/ 	.word	0x00000000
	.align		4
        /*0014*/ 	.word	0xfffffffd
	.align		4
        /*0018*/ 	.word	0x00000000
	.align		4
        /*001c*/ 	.word	0xfffffffc


//--------------------- .text.triton_poi_fused_clone_0 --------------------------
	.section	.text.triton_poi_fused_clone_0,"ax",@progbits
	.sectionflags	@"SHF_BARRIERS=1"
	.align	128
        .global         triton_poi_fused_clone_0
        .type           triton_poi_fused_clone_0,@function
        .size           triton_poi_fused_clone_0,(.L_x_1 - triton_poi_fused_clone_0)
        .other          triton_poi_fused_clone_0,@"STO_CUDA_ENTRY STV_DEFAULT"
triton_poi_fused_clone_0:
.text.triton_poi_fused_clone_0:
[----:B------:R-:W0:Y:S02]  /*0000*/  LDC R1, c[0x0][0x28] ;  /* 0x00000a00ff017b82 */ /* 0x000e240000000800 */
[----:B------:R-:W1:Y:S01]  /*0010*/  S2R R0, SR_CTAID.Y ;  /* 0x0000000000007919 */ /* 0x000e620000002600 */
[----:B------:R-:W2:Y:S01]  /*0020*/  LDC.64 R2, c[0x0][0x210] ;  /* 0x00008400ff027b82 */ /* 0x000ea20000000a00 */
[----:B------:R-:W-:Y:S01]  /*0030*/  ULDC.64 UR6, c[0x0][0x208] ;  /* 0x0000820000067ab9 */ /* 0x000fe20000000a00 */
[----:B------:R-:W3:Y:S01]  /*0040*/  S2R R12, SR_TID.X ;  /* 0x00000000000c7919 */ /* 0x000ee20000002100 */
[----:B------:R-:W4:Y:S01]  /*0050*/  S2R R6, SR_CTAID.X ;  /* 0x0000000000067919 */ /* 0x000f220000002500 */
[----:B-1----:R-:W-:Y:S02]  /*0060*/  IMAD.SHL.U32 R0, R0, 0x10, RZ ;  /* 0x0000001000007824 */ /* 0x002fe400078e00ff */
[----:B---3--:R-:W-:Y:S01]  /*0070*/  IMAD.SHL.U32 R5, R12, 0x2, RZ ;  /* 0x000000020c057824 */ /* 0x008fe200078e00ff */
[----:B------:R-:W-:Y:S01]  /*0080*/  SHF.R.U32.HI R9, RZ, 0x3, R12 ;  /* 0x00000003ff097819 */ /* 0x000fe2000001160c */
[----:B----4-:R-:W-:-:S03]  /*0090*/  IMAD.SHL.U32 R6, R6, 0x4, RZ ;  /* 0x0000000406067824 */ /* 0x010fc600078e00ff */
[----:B------:R-:W-:Y:S02]  /*00a0*/  LOP3.LUT R4, R0, 0xe, R5, 0xf8, !PT ;  /* 0x0000000e00047812 */ /* 0x000fe400078ef805 */
[----:B------:R-:W-:Y:S02]  /*00b0*/  SGXT.U32 R9, R9, 0x2 ;  /* 0x000000020909781a */ /* 0x000fe40000000000 */
[----:B------:R-:W-:-:S04]  /*00c0*/  SHF.R.S32.HI R7, RZ, 0x1f, R4 ;  /* 0x0000001fff077819 */ /* 0x000fc80000011404 */
[----:B------:R-:W-:Y:S02]  /*00d0*/  LEA.HI R8, R7, R4, RZ, 0x2 ;  /* 0x0000000407087211 */ /* 0x000fe400078f10ff */
[----:B------:R-:W-:Y:S02]  /*00e0*/  LOP3.LUT R7, R6, R9, RZ, 0xfc, !PT ;  /* 0x0000000906077212 */ /* 0x000fe400078efcff */
[C---:B------:R-:W-:Y:S01]  /*00f0*/  LOP3.LUT R11, R8.reuse, 0xfffffffc, RZ, 0xc0, !PT ;  /* 0xfffffffc080b7812 */ /* 0x040fe200078ec0ff */
[----:B------:R-:W-:Y:S01]  /*0100*/  IMAD.SHL.U32 R8, R8, 0x4, RZ ;  /* 0x0000000408087824 */ /* 0x000fe200078e00ff */
[----:B------:R-:W-:-:S03]  /*0110*/  ISETP.GE.AND P0, PT, R7, 0x4, PT ;  /* 0x000000040700780c */ /* 0x000fc60003f06270 */
[C---:B------:R-:W-:Y:S01]  /*0120*/  IMAD.IADD R10, R4.reuse, 0x1, -R11 ;  /* 0x00000001040a7824 */ /* 0x040fe200078e0a0b */
[----:B------:R-:W-:-:S03]  /*0130*/  ISETP.LT.AND P0, PT, R4, 0x10, !P0 ;  /* 0x000000100400780c */ /* 0x000fc60004701270 */
[----:B------:R-:W-:Y:S01]  /*0140*/  IMAD R10, R7, 0x4, R10 ;  /* 0x00000004070a7824 */ /* 0x000fe200078e020a */
[----:B------:R-:W-:-:S05]  /*0150*/  LOP3.LUT R7, R8, 0xfffffff0, RZ, 0xc0, !PT ;  /* 0xfffffff008077812 */ /* 0x000fca00078ec0ff */
[----:B------:R-:W-:Y:S01]  /*0160*/  IMAD.IADD R7, R10, 0x1, R7 ;  /* 0x000000010a077824 */ /* 0x000fe200078e0207 */
[----:B------:R-:W-:-:S03]  /*0170*/  CS2R R10, SRZ ;  /* 0x00000000000a7805 */ /* 0x000fc6000001ff00 */
[----:B--2---:R-:W-:-:S05]  /*0180*/  IMAD.WIDE R2, R7, 0x4, R2 ;  /* 0x0000000407027825 */ /* 0x004fca00078e0202 */
[----:B------:R1:W2:Y:S01]  /*0190*/  @P0 LDG.E.EL.64 R10, desc[UR6][R2.64] ;  /* 0x00000006020a0981 */ /* 0x0002a2000c2e1b00 */
[----:B------:R-:W3:Y:S01]  /*01a0*/  S2UR UR5, SR_CgaCtaId ;  /* 0x00000000000579c3 */ /* 0x000ee20000008800 */
[----:B------:R-:W-:Y:S01]  /*01b0*/  IMAD.SHL.U32 R4, R12, 0x8, RZ ;  /* 0x000000080c047824 */ /* 0x000fe200078e00ff */
[----:B------:R-:W-:Y:S01]  /*01c0*/  UMOV UR4, 0x400 ;  /* 0x0000040000047882 */ /* 0x000fe20000000000 */
[----:B------:R-:W-:Y:S02]  /*01d0*/  SHF.R.U32.HI R7, RZ, 0x1, R12 ;  /* 0x00000001ff077819 */ /* 0x000fe4000001160c */
[----:B------:R-:W-:Y:S02]  /*01e0*/  LOP3.LUT R6, R6, 0x2, R5, 0xf8, !PT ;  /* 0x0000000206067812 */ /* 0x000fe400078ef805 */
[----:B------:R-:W-:Y:S02]  /*01f0*/  LOP3.LUT R4, R4, 0x38, RZ, 0xc0, !PT ;  /* 0x0000003804047812 */ /* 0x000fe400078ec0ff */
[----:B------:R-:W-:-:S02]  /*0200*/  SGXT.U32 R7, R7, 0x4 ;  /* 0x000000040707781a */ /* 0x000fc40000000000 */
[C---:B------:R-:W-:Y:S02]  /*0210*/  LOP3.LUT R9, R4.reuse, R9, RZ, 0xfc, !PT ;  /* 0x0000000904097212 */ /* 0x040fe400078efcff */
[C---:B-1----:R-:W-:Y:S02]  /*0220*/  LOP3.LUT R2, R4.reuse, 0x4, RZ, 0xfc, !PT ;  /* 0x0000000404027812 */ /* 0x042fe400078efcff */
[-C--:B------:R-:W-:Y:S02]  /*0230*/  LEA.HI R4, R4, R9.reuse, RZ, 0x1e ;  /* 0x0000000904047211 */ /* 0x080fe400078ff0ff */
[----:B------:R-:W-:Y:S02]  /*0240*/  LEA.HI R2, R2, R9, RZ, 0x1e ;  /* 0x0000000902027211 */ /* 0x000fe400078ff0ff */
[----:B------:R-:W-:Y:S02]  /*0250*/  LOP3.LUT R7, R0, R7, RZ, 0xfc, !PT ;  /* 0x0000000700077212 */ /* 0x000fe400078efcff */
[----:B------:R-:W-:-:S02]  /*0260*/  ISETP.GE.AND P0, PT, R6, 0x4, PT ;  /* 0x000000040600780c */ /* 0x000fc40003f06270 */
[----:B------:R-:W-:Y:S01]  /*0270*/  LOP3.LUT R0, R5, 0x3e, RZ, 0xc0, !PT ;  /* 0x0000003e05007812 */ /* 0x000fe200078ec0ff */
[----:B---3--:R-:W-:Y:S01]  /*0280*/  UPRMT UR4, UR5, 0x654, UR4 ;  /* 0x0000065405047896 */ /* 0x008fe20008000004 */
[----:B------:R-:W-:Y:S02]  /*0290*/  SHF.R.U32.HI R5, RZ, 0x2, R5 ;  /* 0x00000002ff057819 */ /* 0x000fe40000011605 */
[----:B------:R-:W-:Y:S02]  /*02a0*/  ISETP.LT.AND P0, PT, R7, 0x10, !P0 ;  /* 0x000000100700780c */ /* 0x000fe40004701270 */
[----:B------:R-:W-:Y:S02]  /*02b0*/  SGXT.U32 R5, R5, 0x4 ;  /* 0x000000040505781a */ /* 0x000fe40000000000 */
[----:B------:R-:W-:Y:S02]  /*02c0*/  LEA R3, R4, UR4, 0x2 ;  /* 0x0000000404037c11 */ /* 0x000fe4000f8e10ff */
[----:B------:R-:W-:Y:S01]  /*02d0*/  LEA R2, R2, UR4, 0x2 ;  /* 0x0000000402027c11 */ /* 0x000fe2000f8e10ff */
[----:B------:R-:W-:-:S05]  /*02e0*/  IMAD.IADD R0, R0, 0x1, R5 ;  /* 0x0000000100007824 */ /* 0x000fca00078e0205 */
[----:B------:R-:W-:Y:S01]  /*02f0*/  LEA R0, R0, UR4, 0x2 ;  /* 0x0000000400007c11 */ /* 0x000fe2000f8e10ff */
[----:B--2---:R1:W-:Y:S04]  /*0300*/  STS [R3], R10 ;  /* 0x0000000a03007388 */ /* 0x0043e80000000800 */
[----:B------:R1:W-:Y:S01]  /*0310*/  STS [R2+0x10], R11 ;  /* 0x0000100b02007388 */ /* 0x0003e20000000800 */
[----:B------:R-:W-:Y:S06]  /*0320*/  BAR.SYNC.DEFER_BLOCKING 0x0 ;  /* 0x0000000000007b1d */ /* 0x000fec0000010000 */
[----:B-1----:R-:W-:Y:S05]  /*0330*/  @!P0 EXIT ;  /* 0x000000000000894d */ /* 0x002fea0003800000 */
[----:B------:R-:W-:Y:S01]  /*0340*/  LDS R4, [R0] ;  /* 0x0000000000047984 */ /* 0x000fe20000000800 */
[----:B------:R-:W0:Y:S01]  /*0350*/  LDC.64 R2, c[0x0][0x218] ;  /* 0x00008600ff027b82 */ /* 0x000e220000000a00 */
[----:B------:R-:W-:Y:S02]  /*0360*/  IMAD R7, R7, 0x4, R6 ;  /* 0x0000000407077824 */ /* 0x000fe400078e0206 */
[----:B------:R-:W1:Y:S02]  /*0370*/  LDS R5, [R0+0x4] ;  /* 0x0000040000057984 */ /* 0x000e640000000800 */
[----:B0-----:R-:W-:-:S05]  /*0380*/  IMAD.WIDE R2, R7, 0x4, R2 ;  /* 0x0000000407027825 */ /* 0x001fca00078e0202 */
[----:B-1----:R-:W-:Y:S01]  /*0390*/  STG.E.64 desc[UR6][R2.64], R4 ;  /* 0x0000000402007986 */ /* 0x002fe2000c101b06 */
[----:B------:R-:W-:Y:S05]  /*03a0*/  EXIT ;  /* 0x000000000000794d */ /* 0x000fea0003800000 */
.L_x_0:
[----:B------:R-:W-:-:S00]  /*03b0*/  BRA `(.L_x_0) ;  /* 0xfffffffc00fc7947 */ /* 0x000fc0000383ffff */
[----:B------:R-:W-:-:S00]  /*03c0*/  NOP ;  /* 0x0000000000007918 */ /* 0x000fc00000000000 */
        /* <DEDUP_REMOVED lines=11> */
.L_x_1:


//--------------------- .nv.shared.triton_poi_fused_clone_0 --------------------------
	.section	.nv.shared.triton_poi_fused_clone_0,"aw",@nobits
	.sectionflags	@""
	.align	16
	.zero		1024


//--------------------- .nv.constant0.triton_poi_fused_clone_0 --------------------------
	.section	.nv.constant0.triton_poi_fused_clone_0,"a",@progbits
	.sectionflags	@""
	.align	4
.nv.constant0.triton_poi_fused_clone_0:
	.zero		552
